	.headerflags	@"EF_CUDA_TEXMODE_UNIFIED EF_CUDA_64BIT_ADDRESS EF_CUDA_ACCELERATORS EF_CUDA_SM90 EF_CUDA_VIRTUAL_SM(EF_CUDA_SM90)"
	.elftype	@"ET_EXEC"


//--------------------- .nv.info                  --------------------------
	.section	.nv.info,"",@"SHT_CUDA_INFO"
	.align	4


	//----- nvinfo : EIATTR_REGCOUNT
	.align		4
        /*0000*/ 	.byte	0x04, 0x2f
        /*0002*/ 	.short	(.L_1 - .L_0)
	.align		4
.L_0:
        /*0004*/ 	.word	index@(triton_poi_fused_convolution_leaky_relu_31)
        /*0008*/ 	.word	0x00000014


	//----- nvinfo : EIATTR_MIN_STACK_SIZE
	.align		4
.L_1:
        /*000c*/ 	.byte	0x04, 0x12
        /*000e*/ 	.short	(.L_3 - .L_2)
	.align		4
.L_2:
        /*0010*/ 	.word	index@(triton_poi_fused_convolution_leaky_relu_31)
        /*0014*/ 	.word	0x00000000


	//----- nvinfo : EIATTR_FRAME_SIZE
	.align		4
.L_3:
        /*0018*/ 	.byte	0x04, 0x11
        /*001a*/ 	.short	(.L_5 - .L_4)
	.align		4
.L_4:
        /*001c*/ 	.word	index@(triton_poi_fused_convolution_leaky_relu_31)
        /*0020*/ 	.word	0x00000000


	//----- nvinfo : EIATTR_MIN_STACK_SIZE
	.align		4
.L_5:
        /*0024*/ 	.byte	0x04, 0x12
        /*0026*/ 	.short	(.L_7 - .L_6)
	.align		4
.L_6:
        /*0028*/ 	.word	index@(triton_poi_fused_convolution_leaky_relu_31)
        /*002c*/ 	.word	0x00000000
.L_7:


//--------------------- .nv.info.triton_poi_fused_convolution_leaky_relu_31 --------------------------
	.section	.nv.info.triton_poi_fused_convolution_leaky_relu_31,"",@"SHT_CUDA_INFO"
	.sectionflags	@""
	.align	4


	//----- nvinfo : EIATTR_CUDA_API_VERSION
	.align		4
        /*0000*/ 	.byte	0x04, 0x37
        /*0002*/ 	.short	(.L_9 - .L_8)
.L_8:
        /*0004*/ 	.word	0x0000007c


	//----- nvinfo : EIATTR_KPARAM_INFO
	.align		4
.L_9:
        /*0008*/ 	.byte	0x04, 0x17
        /*000a*/ 	.short	(.L_11 - .L_10)
.L_10:
        /*000c*/ 	.word	0x00000000
        /*0010*/ 	.short	0x0005
        /*0012*/ 	.short	0x0028
        /*0014*/ 	.byte	0x00, 0xf0, 0x11, 0x00


	//----- nvinfo : EIATTR_KPARAM_INFO
	.align		4
.L_11:
        /*0018*/ 	.byte	0x04, 0x17
        /*001a*/ 	.short	(.L_13 - .L_12)
.L_12:
        /*001c*/ 	.word	0x00000000
        /*0020*/ 	.short	0x0004
        /*0022*/ 	.short	0x0020
        /*0024*/ 	.byte	0x00, 0xf4, 0x21, 0x00


	//----- nvinfo : EIATTR_KPARAM_INFO
	.align		4
.L_13:
        /*0028*/ 	.byte	0x04, 0x17
        /*002a*/ 	.short	(.L_15 - .L_14)
.L_14:
        /*002c*/ 	.word	0x00000000
        /*0030*/ 	.short	0x0003
        /*0032*/ 	.short	0x0018
        /*0034*/ 	.byte	0x00, 0xf4, 0x21, 0x00


	//----- nvinfo : EIATTR_KPARAM_INFO
	.align		4
.L_15:
        /*0038*/ 	.byte	0x04, 0x17
        /*003a*/ 	.short	(.L_17 - .L_16)
.L_16:
        /*003c*/ 	.word	0x00000000
        /*0040*/ 	.short	0x0002
        /*0042*/ 	.short	0x0010
        /*0044*/ 	.byte	0x00, 0xf4, 0x21, 0x00


	//----- nvinfo : EIATTR_KPARAM_INFO
	.align		4
.L_17:
        /*0048*/ 	.byte	0x04, 0x17
        /*004a*/ 	.short	(.L_19 - .L_18)
.L_18:
        /*004c*/ 	.word	0x00000000
        /*0050*/ 	.short	0x0001
        /*0052*/ 	.short	0x0008
        /*0054*/ 	.byte	0x00, 0xf4, 0x21, 0x00


	//----- nvinfo : EIATTR_KPARAM_INFO
	.align		4
.L_19:
        /*0058*/ 	.byte	0x04, 0x17
        /*005a*/ 	.short	(.L_21 - .L_20)
.L_20:
        /*005c*/ 	.word	0x00000000
        /*0060*/ 	.short	0x0000
        /*0062*/ 	.short	0x0000
        /*0064*/ 	.byte	0x00, 0xf4, 0x21, 0x00


	//----- nvinfo : EIATTR_SPARSE_MMA_MASK
	.align		4
.L_21:
        /*0068*/ 	.byte	0x03, 0x50
        /*006a*/ 	.short	0x0000


	//----- nvinfo : EIATTR_MAXREG_COUNT
	.align		4
        /*006c*/ 	.byte	0x03, 0x1b
        /*006e*/ 	.short	0x00ff


	//----- nvinfo : EIATTR_EXIT_INSTR_OFFSETS
	.align		4
        /*0070*/ 	.byte	0x04, 0x1c
        /*0072*/ 	.short	(.L_23 - .L_22)


	//   ....[0]....
.L_22:
        /*0074*/ 	.word	0x00000410


	//   ....[1]....
        /*0078*/ 	.word	0x00000430


	//----- nvinfo : EIATTR_REQNTID
	.align		4
.L_23:
        /*007c*/ 	.byte	0x04, 0x10
        /*007e*/ 	.short	(.L_25 - .L_24)
.L_24:
        /*0080*/ 	.word	0x00000080
        /*0084*/ 	.word	0x00000001
        /*0088*/ 	.word	0x00000001


	//----- nvinfo : EIATTR_CBANK_PARAM_SIZE
	.align		4
.L_25:
        /*008c*/ 	.byte	0x03, 0x19
        /*008e*/ 	.short	0x002c


	//----- nvinfo : EIATTR_PARAM_CBANK
	.align		4
        /*0090*/ 	.byte	0x04, 0x0a
        /*0092*/ 	.short	(.L_27 - .L_26)
	.align		4
.L_26:
        /*0094*/ 	.word	index@(.nv.constant0.triton_poi_fused_convolution_leaky_relu_31)
        /*0098*/ 	.short	0x0210
        /*009a*/ 	.short	0x002c


	//----- nvinfo : EIATTR_SW_WAR
	.align		4
.L_27:
        /*009c*/ 	.byte	0x04, 0x36
        /*009e*/ 	.short	(.L_29 - .L_28)
.L_28:
        /*00a0*/ 	.word	0x00000008
.L_29:


//--------------------- .nv.callgraph             --------------------------
	.section	.nv.callgraph,"",@"SHT_CUDA_CALLGRAPH"
	.align	4
	.sectionentsize	8
	.align		4
        /*0000*/ 	.word	0x00000000
	.align		4
        /*0004*/ 	.word	0xffffffff
	.align		4
        /*0008*/ 	.word	0x00000000
	.align		4
        /*000c*/ 	.word	0xfffffffe
	.align		4
        /*0010*/ 	.word	0x00000000
	.align		4
        /*0014*/ 	.word	0xfffffffd
	.align		4
        /*0018*/ 	.word	0x00000000
	.align		4
        /*001c*/ 	.word	0xfffffffc


//--------------------- .text.triton_poi_fused_convolution_leaky_relu_31 --------------------------
	.section	.text.triton_poi_fused_convolution_leaky_relu_31,"ax",@progbits
	.align	128
        .global         triton_poi_fused_convolution_leaky_relu_31
        .type           triton_poi_fused_convolution_leaky_relu_31,@function
        .size           triton_poi_fused_convolution_leaky_relu_31,(.L_x_1 - triton_poi_fused_convolution_leaky_relu_31)
        .other          triton_poi_fused_convolution_leaky_relu_31,@"STO_CUDA_ENTRY STV_DEFAULT"
triton_poi_fused_convolution_leaky_relu_31:
.text.triton_poi_fused_convolution_leaky_relu_31:
[----:B------:R-:W0:Y:S02]  /*0000*/  LDC R1, c[0x0][0x28] ;  /* 0x00000a00ff017b82 */ /* 0x000e240000000800 */
[----:B------:R-:W1:Y:S01]  /*0010*/  S2R R0, SR_TID.X ;  /* 0x0000000000007919 */ /* 0x000e620000002100 */
[----:B------:R-:W-:Y:S01]  /*0020*/  CS2R R16, SRZ ;  /* 0x0000000000107805 */ /* 0x000fe2000001ff00 */
[----:B------:R-:W-:Y:S01]  /*0030*/  ULDC.64 UR4, c[0x0][0x208] ;  /* 0x0000820000047ab9 */ /* 0x000fe20000000a00 */
[----:B------:R-:W-:Y:S01]  /*0040*/  ULDC.64 UR6, c[0x0][0x228] ;  /* 0x00008a0000067ab9 */ /* 0x000fe20000000a00 */
[----:B------:R-:W2:Y:S01]  /*0050*/  S2R R3, SR_CTAID.X ;  /* 0x0000000000037919 */ /* 0x000ea20000002500 */
[----:B------:R-:W-:Y:S01]  /*0060*/  ULDC.64 UR8, c[0x0][0x230] ;  /* 0x00008c0000087ab9 */ /* 0x000fe20000000a00 */
[----:B-1----:R-:W-:-:S05]  /*0070*/  IMAD.SHL.U32 R0, R0, 0x2, RZ ;  /* 0x0000000200007824 */ /* 0x002fca00078e00ff */
[----:B------:R-:W-:-:S05]  /*0080*/  LOP3.LUT R0, R0, 0xfe, RZ, 0xc0, !PT ;  /* 0x000000fe00007812 */ /* 0x000fca00078ec0ff */
[----:B--2---:R-:W-:-:S04]  /*0090*/  IMAD R0, R3, 0x100, R0 ;  /* 0x0000010003007824 */ /* 0x004fc800078e0200 */
[C---:B------:R-:W-:Y:S01]  /*00a0*/  IMAD.HI R4, R0.reuse, 0x38e38e39, RZ ;  /* 0x38e38e3900047827 */ /* 0x040fe200078e02ff */
[----:B------:R-:W-:-:S03]  /*00b0*/  ISETP.GE.AND P0, PT, R0, 0x2400, PT ;  /* 0x000024000000780c */ /* 0x000fc60003f06270 */
[----:B------:R-:W-:Y:S01]  /*00c0*/  VIADD R2, R0, 0x1 ;  /* 0x0000000100027836 */ /* 0x000fe20000000000 */
[----:B------:R-:W-:-:S03]  /*00d0*/  SHF.R.S32.HI R5, RZ, 0x1, R4 ;  /* 0x00000001ff057819 */ /* 0x000fc60000011404 */
[----:B------:R-:W-:Y:S01]  /*00e0*/  IMAD.HI R6, R2, 0x38e38e39, RZ ;  /* 0x38e38e3902067827 */ /* 0x000fe200078e02ff */
[----:B------:R-:W-:Y:S01]  /*00f0*/  LEA.HI R8, R4, R5, RZ, 0x1 ;  /* 0x0000000504087211 */ /* 0x000fe200078f08ff */
[----:B------:R-:W1:Y:S03]  /*0100*/  LDC.64 R2, c[0x0][0x220] ;  /* 0x00008800ff027b82 */ /* 0x000e660000000a00 */
[----:B------:R-:W-:Y:S02]  /*0110*/  SHF.R.S32.HI R7, RZ, 0x1, R6 ;  /* 0x00000001ff077819 */ /* 0x000fe40000011406 */
[----:B------:R-:W-:Y:S02]  /*0120*/  SHF.R.S32.HI R11, RZ, 0x1f, R8 ;  /* 0x0000001fff0b7819 */ /* 0x000fe40000011408 */
[----:B------:R-:W-:Y:S01]  /*0130*/  LEA.HI R9, R6, R7, RZ, 0x1 ;  /* 0x0000000706097211 */ /* 0x000fe200078f08ff */
[----:B------:R-:W2:Y:S01]  /*0140*/  LDC.64 R4, c[0x0][0x210] ;  /* 0x00008400ff047b82 */ /* 0x000ea20000000a00 */
[----:B------:R-:W-:-:S02]  /*0150*/  LEA.HI R11, R11, R8, RZ, 0x8 ;  /* 0x000000080b0b7211 */ /* 0x000fc400078f40ff */
[----:B------:R-:W-:Y:S02]  /*0160*/  SHF.R.S32.HI R10, RZ, 0x1f, R9 ;  /* 0x0000001fff0a7819 */ /* 0x000fe40000011409 */
[----:B------:R-:W-:Y:S02]  /*0170*/  LOP3.LUT R11, R11, 0xffffff00, RZ, 0xc0, !PT ;  /* 0xffffff000b0b7812 */ /* 0x000fe400078ec0ff */
[----:B------:R-:W-:Y:S01]  /*0180*/  LEA.HI R10, R10, R9, RZ, 0x8 ;  /* 0x000000090a0a7211 */ /* 0x000fe200078f40ff */
[----:B------:R-:W3:Y:S02]  /*0190*/  LDC.64 R6, c[0x0][0x218] ;  /* 0x00008600ff067b82 */ /* 0x000ee40000000a00 */
[----:B------:R-:W-:Y:S01]  /*01a0*/  IMAD.IADD R13, R8, 0x1, -R11 ;  /* 0x00000001080d7824 */ /* 0x000fe200078e0a0b */
[----:B------:R-:W-:-:S05]  /*01b0*/  LOP3.LUT R10, R10, 0xffffff00, RZ, 0xc0, !PT ;  /* 0xffffff000a0a7812 */ /* 0x000fca00078ec0ff */
[----:B------:R-:W-:Y:S01]  /*01c0*/  IMAD.IADD R15, R9, 0x1, -R10 ;  /* 0x00000001090f7824 */ /* 0x000fe200078e0a0a */
[----:B------:R-:W-:Y:S01]  /*01d0*/  CS2R R8, SRZ ;  /* 0x0000000000087805 */ /* 0x000fe2000001ff00 */
[----:B-1----:R-:W-:Y:S01]  /*01e0*/  IMAD.WIDE R12, R13, 0x4, R2 ;  /* 0x000000040d0c7825 */ /* 0x002fe200078e0202 */
[----:B------:R-:W-:-:S03]  /*01f0*/  CS2R R10, SRZ ;  /* 0x00000000000a7805 */ /* 0x000fc6000001ff00 */
[----:B------:R-:W-:Y:S01]  /*0200*/  IMAD.WIDE R14, R15, 0x4, R2 ;  /* 0x000000040f0e7825 */ /* 0x000fe200078e0202 */
[----:B------:R1:W4:Y:S03]  /*0210*/  @!P0 LDG.E.EL R17, desc[UR4][R12.64] ;  /* 0x000000040c118981 */ /* 0x000326000c2e1900 */
[C---:B--2---:R-:W-:Y:S01]  /*0220*/  IMAD.WIDE R4, R0.reuse, 0x4, R4 ;  /* 0x0000000400047825 */ /* 0x044fe200078e0204 */
[----:B------:R-:W2:Y:S04]  /*0230*/  @!P0 LDG.E.EL R16, desc[UR4][R14.64] ;  /* 0x000000040e108981 */ /* 0x000ea8000c2e1900 */
[----:B------:R-:W4:Y:S01]  /*0240*/  @!P0 LDG.E.64 R8, desc[UR4][R4.64] ;  /* 0x0000000404088981 */ /* 0x000f22000c1e1b00 */
[----:B---3--:R-:W-:-:S05]  /*0250*/  IMAD.WIDE R6, R0, 0x4, R6 ;  /* 0x0000000400067825 */ /* 0x008fca00078e0206 */
[----:B------:R-:W3:Y:S01]  /*0260*/  @!P0 LDG.E.64 R10, desc[UR4][R6.64] ;  /* 0x00000004060a8981 */ /* 0x000ee2000c1e1b00 */
[----:B-1----:R-:W-:Y:S02]  /*0270*/  SHF.R.S32.HI R13, RZ, 0x1f, R0 ;  /* 0x0000001fff0d7819 */ /* 0x002fe40000011400 */
[----:B------:R-:W-:Y:S02]  /*0280*/  IADD3 R2, P5, R0, UR6, RZ ;  /* 0x0000000600027c10 */ /* 0x000fe4000ffbe0ff */
[C---:B----4-:R-:W-:Y:S02]  /*0290*/  FSETP.GT.AND P4, PT, R17.reuse, -R8, PT ;  /* 0x800000081100720b */ /* 0x050fe40003f84000 */
[----:B--2---:R-:W-:Y:S02]  /*02a0*/  FSETP.GT.AND P3, PT, R16, -R9, PT ;  /* 0x800000091000720b */ /* 0x004fe40003f64000 */
[----:B------:R-:W-:Y:S02]  /*02b0*/  SEL R3, RZ, 0x1, !P4 ;  /* 0x00000001ff037807 */ /* 0x000fe40006000000 */
[----:B------:R-:W-:Y:S01]  /*02c0*/  SEL R12, RZ, 0x100, !P3 ;  /* 0x00000100ff0c7807 */ /* 0x000fe20005800000 */
[C---:B------:R-:W-:Y:S01]  /*02d0*/  FADD R8, R17.reuse, R8 ;  /* 0x0000000811087221 */ /* 0x040fe20000000000 */
[----:B---3--:R-:W-:Y:S01]  /*02e0*/  FSETP.GT.AND P2, PT, R17, -R10, PT ;  /* 0x8000000a1100720b */ /* 0x008fe20003f44000 */
[----:B------:R-:W-:Y:S01]  /*02f0*/  FADD R10, R10, R17 ;  /* 0x000000110a0a7221 */ /* 0x000fe20000000000 */
[C---:B------:R-:W-:Y:S01]  /*0300*/  FSETP.GT.AND P1, PT, R16.reuse, -R11, PT ;  /* 0x8000000b1000720b */ /* 0x040fe20003f24000 */
[----:B------:R-:W-:Y:S01]  /*0310*/  IMAD.IADD R17, R3, 0x1, R12 ;  /* 0x0000000103117824 */ /* 0x000fe200078e020c */
[----:B------:R-:W-:Y:S01]  /*0320*/  IADD3.X R3, R13, UR7, RZ, P5, !PT ;  /* 0x000000070d037c10 */ /* 0x000fe2000affe4ff */
[----:B------:R-:W-:Y:S01]  /*0330*/  FADD R9, R16, R9 ;  /* 0x0000000910097221 */ /* 0x000fe20000000000 */
[----:B------:R-:W-:-:S02]  /*0340*/  IADD3 R12, P5, R0, UR8, RZ ;  /* 0x00000008000c7c10 */ /* 0x000fc4000ffbe0ff */
[----:B------:R-:W-:Y:S02]  /*0350*/  SEL R0, RZ, 0x1, !P2 ;  /* 0x00000001ff007807 */ /* 0x000fe40005000000 */
[----:B------:R-:W-:Y:S01]  /*0360*/  SEL R15, RZ, 0x100, !P1 ;  /* 0x00000100ff0f7807 */ /* 0x000fe20004800000 */
[----:B------:R-:W-:Y:S01]  /*0370*/  @!P4 FMUL R8, R8, 0.10000000149011611938 ;  /* 0x3dcccccd0808c820 */ /* 0x000fe20000400000 */
[----:B------:R-:W-:Y:S01]  /*0380*/  @!P3 FMUL R9, R9, 0.10000000149011611938 ;  /* 0x3dcccccd0909b820 */ /* 0x000fe20000400000 */
[----:B------:R-:W-:Y:S02]  /*0390*/  IADD3.X R13, R13, UR9, RZ, P5, !PT ;  /* 0x000000090d0d7c10 */ /* 0x000fe4000affe4ff */
[----:B------:R-:W-:Y:S01]  /*03a0*/  IMAD.IADD R15, R0, 0x1, R15 ;  /* 0x00000001000f7824 */ /* 0x000fe200078e020f */
[----:B------:R1:W-:Y:S01]  /*03b0*/  @!P0 STG.E.U16 desc[UR4][R2.64], R17 ;  /* 0x0000001102008986 */ /* 0x0003e2000c101504 */
[----:B------:R-:W-:-:S03]  /*03c0*/  FADD R11, R11, R16 ;  /* 0x000000100b0b7221 */ /* 0x000fc60000000000 */
[----:B------:R1:W-:Y:S01]  /*03d0*/  @!P0 STG.E.64 desc[UR4][R4.64], R8 ;  /* 0x0000000804008986 */ /* 0x0003e2000c101b04 */
[----:B------:R-:W-:-:S03]  /*03e0*/  @!P2 FMUL R10, R10, 0.10000000149011611938 ;  /* 0x3dcccccd0a0aa820 */ /* 0x000fc60000400000 */
[----:B------:R1:W-:Y:S01]  /*03f0*/  @!P0 STG.E.U16 desc[UR4][R12.64], R15 ;  /* 0x0000000f0c008986 */ /* 0x0003e2000c101504 */
[----:B------:R-:W-:Y:S01]  /*0400*/  @!P1 FMUL R11, R11, 0.10000000149011611938 ;  /* 0x3dcccccd0b0b9820 */ /* 0x000fe20000400000 */
[----:B------:R-:W-:Y:S06]  /*0410*/  @P0 EXIT ;  /* 0x000000000000094d */ /* 0x000fec0003800000 */
[----:B------:R-:W-:Y:S01]  /*0420*/  STG.E.64 desc[UR4][R6.64], R10 ;  /* 0x0000000a06007986 */ /* 0x000fe2000c101b04 */
[----:B------:R-:W-:Y:S05]  /*0430*/  EXIT ;  /* 0x000000000000794d */ /* 0x000fea0003800000 */
.L_x_0:
[----:B------:R-:W-:-:S00]  /*0440*/  BRA `(.L_x_0) ;  /* 0xfffffffc00fc7947 */ /* 0x000fc0000383ffff */
[----:B------:R-:W-:-:S00]  /*0450*/  NOP ;  /* 0x0000000000007918 */ /* 0x000fc00000000000 */
        /* <DEDUP_REMOVED lines=10> */
.L_x_1:


//--------------------- .nv.constant0.triton_poi_fused_convolution_leaky_relu_31 --------------------------
	.section	.nv.constant0.triton_poi_fused_convolution_leaky_relu_31,"a",@progbits
	.sectionflags	@""
	.align	4
.nv.constant0.triton_poi_fused_convolution_leaky_relu_31:
	.zero		572
